	.headerflags	@"EF_CUDA_TEXMODE_UNIFIED EF_CUDA_64BIT_ADDRESS EF_CUDA_ACCELERATORS EF_CUDA_SM90 EF_CUDA_VIRTUAL_SM(EF_CUDA_SM90)"
	.elftype	@"ET_EXEC"


//--------------------- .nv.info                  --------------------------
	.section	.nv.info,"",@"SHT_CUDA_INFO"
	.align	4


	//----- nvinfo : EIATTR_REGCOUNT
	.align		4
        /*0000*/ 	.byte	0x04, 0x2f
        /*0002*/ 	.short	(.L_1 - .L_0)
	.align		4
.L_0:
        /*0004*/ 	.word	index@(triton_poi_fused_max_pool2d_with_indices_1)
        /*0008*/ 	.word	0x0000001a


	//----- nvinfo : EIATTR_MIN_STACK_SIZE
	.align		4
.L_1:
        /*000c*/ 	.byte	0x04, 0x12
        /*000e*/ 	.short	(.L_3 - .L_2)
	.align		4
.L_2:
        /*0010*/ 	.word	index@(triton_poi_fused_max_pool2d_with_indices_1)
        /*0014*/ 	.word	0x00000000


	//----- nvinfo : EIATTR_FRAME_SIZE
	.align		4
.L_3:
        /*0018*/ 	.byte	0x04, 0x11
        /*001a*/ 	.short	(.L_5 - .L_4)
	.align		4
.L_4:
        /*001c*/ 	.word	index@(triton_poi_fused_max_pool2d_with_indices_1)
        /*0020*/ 	.word	0x00000000


	//----- nvinfo : EIATTR_MIN_STACK_SIZE
	.align		4
.L_5:
        /*0024*/ 	.byte	0x04, 0x12
        /*0026*/ 	.short	(.L_7 - .L_6)
	.align		4
.L_6:
        /*0028*/ 	.word	index@(triton_poi_fused_max_pool2d_with_indices_1)
        /*002c*/ 	.word	0x00000000
.L_7:


//--------------------- .nv.info.triton_poi_fused_max_pool2d_with_indices_1 --------------------------
	.section	.nv.info.triton_poi_fused_max_pool2d_with_indices_1,"",@"SHT_CUDA_INFO"
	.sectionflags	@""
	.align	4


	//----- nvinfo : EIATTR_CUDA_API_VERSION
	.align		4
        /*0000*/ 	.byte	0x04, 0x37
        /*0002*/ 	.short	(.L_9 - .L_8)
.L_8:
        /*0004*/ 	.word	0x0000007c


	//----- nvinfo : EIATTR_KPARAM_INFO
	.align		4
.L_9:
        /*0008*/ 	.byte	0x04, 0x17
        /*000a*/ 	.short	(.L_11 - .L_10)
.L_10:
        /*000c*/ 	.word	0x00000000
        /*0010*/ 	.short	0x0003
        /*0012*/ 	.short	0x0018
        /*0014*/ 	.byte	0x00, 0xf0, 0x11, 0x00


	//----- nvinfo : EIATTR_KPARAM_INFO
	.align		4
.L_11:
        /*0018*/ 	.byte	0x04, 0x17
        /*001a*/ 	.short	(.L_13 - .L_12)
.L_12:
        /*001c*/ 	.word	0x00000000
        /*0020*/ 	.short	0x0002
        /*0022*/ 	.short	0x0010
        /*0024*/ 	.byte	0x00, 0xf4, 0x21, 0x00


	//----- nvinfo : EIATTR_KPARAM_INFO
	.align		4
.L_13:
        /*0028*/ 	.byte	0x04, 0x17
        /*002a*/ 	.short	(.L_15 - .L_14)
.L_14:
        /*002c*/ 	.word	0x00000000
        /*0030*/ 	.short	0x0001
        /*0032*/ 	.short	0x0008
        /*0034*/ 	.byte	0x00, 0xf4, 0x21, 0x00


	//----- nvinfo : EIATTR_KPARAM_INFO
	.align		4
.L_15:
        /*0038*/ 	.byte	0x04, 0x17
        /*003a*/ 	.short	(.L_17 - .L_16)
.L_16:
        /*003c*/ 	.word	0x00000000
        /*0040*/ 	.short	0x0000
        /*0042*/ 	.short	0x0000
        /*0044*/ 	.byte	0x00, 0xf4, 0x21, 0x00


	//----- nvinfo : EIATTR_SPARSE_MMA_MASK
	.align		4
.L_17:
        /*0048*/ 	.byte	0x03, 0x50
        /*004a*/ 	.short	0x0000


	//----- nvinfo : EIATTR_MAXREG_COUNT
	.align		4
        /*004c*/ 	.byte	0x03, 0x1b
        /*004e*/ 	.short	0x00ff


	//----- nvinfo : EIATTR_EXIT_INSTR_OFFSETS
	.align		4
        /*0050*/ 	.byte	0x04, 0x1c
        /*0052*/ 	.short	(.L_19 - .L_18)


	//   ....[0]....
.L_18:
        /*0054*/ 	.word	0x00000560


	//   ....[1]....
        /*0058*/ 	.word	0x00000580


	//----- nvinfo : EIATTR_REQNTID
	.align		4
.L_19:
        /*005c*/ 	.byte	0x04, 0x10
        /*005e*/ 	.short	(.L_21 - .L_20)
.L_20:
        /*0060*/ 	.word	0x00000080
        /*0064*/ 	.word	0x00000001
        /*0068*/ 	.word	0x00000001


	//----- nvinfo : EIATTR_CBANK_PARAM_SIZE
	.align		4
.L_21:
        /*006c*/ 	.byte	0x03, 0x19
        /*006e*/ 	.short	0x001c


	//----- nvinfo : EIATTR_PARAM_CBANK
	.align		4
        /*0070*/ 	.byte	0x04, 0x0a
        /*0072*/ 	.short	(.L_23 - .L_22)
	.align		4
.L_22:
        /*0074*/ 	.word	index@(.nv.constant0.triton_poi_fused_max_pool2d_with_indices_1)
        /*0078*/ 	.short	0x0210
        /*007a*/ 	.short	0x001c


	//----- nvinfo : EIATTR_SW_WAR
	.align		4
.L_23:
        /*007c*/ 	.byte	0x04, 0x36
        /*007e*/ 	.short	(.L_25 - .L_24)
.L_24:
        /*0080*/ 	.word	0x00000008
.L_25:


//--------------------- .nv.callgraph             --------------------------
	.section	.nv.callgraph,"",@"SHT_CUDA_CALLGRAPH"
	.align	4
	.sectionentsize	8
	.align		4
        /*0000*/ 	.word	0x00000000
	.align		4
        /*0004*/ 	.word	0xffffffff
	.align		4
        /*0008*/ 	.word	0x00000000
	.align		4
        /*000c*/ 	.word	0xfffffffe
	.align		4
        /*0010*/ 	.word	0x00000000
	.align		4
        /*0014*/ 	.word	0xfffffffd
	.align		4
        /*0018*/ 	.word	0x00000000
	.align		4
        /*001c*/ 	.word	0xfffffffc


//--------------------- .text.triton_poi_fused_max_pool2d_with_indices_1 --------------------------
	.section	.text.triton_poi_fused_max_pool2d_with_indices_1,"ax",@progbits
	.align	128
        .global         triton_poi_fused_max_pool2d_with_indices_1
        .type           triton_poi_fused_max_pool2d_with_indices_1,@function
        .size           triton_poi_fused_max_pool2d_with_indices_1,(.L_x_1 - triton_poi_fused_max_pool2d_with_indices_1)
        .other          triton_poi_fused_max_pool2d_with_indices_1,@"STO_CUDA_ENTRY STV_DEFAULT"
triton_poi_fused_max_pool2d_with_indices_1:
.text.triton_poi_fused_max_pool2d_with_indices_1:
[----:B------:R-:W0:Y:S02]  /*0000*/  LDC R1, c[0x0][0x28] ;  /* 0x00000a00ff017b82 */ /* 0x000e240000000800 */
[----:B------:R-:W1:Y:S01]  /*0010*/  S2R R0, SR_TID.X ;  /* 0x0000000000007919 */ /* 0x000e620000002100 */
[----:B------:R-:W-:Y:S01]  /*0020*/  IMAD.MOV.U32 R2, RZ, RZ, RZ ;  /* 0x000000ffff027224 */ /* 0x000fe200078e00ff */
[----:B------:R-:W2:Y:S01]  /*0030*/  LDC.64 R4, c[0x0][0x210] ;  /* 0x00008400ff047b82 */ /* 0x000ea20000000a00 */
[----:B------:R-:W-:Y:S01]  /*0040*/  IMAD.MOV.U32 R6, RZ, RZ, RZ ;  /* 0x000000ffff067224 */ /* 0x000fe200078e00ff */
[----:B------:R-:W3:Y:S01]  /*0050*/  S2R R3, SR_CTAID.X ;  /* 0x0000000000037919 */ /* 0x000ee20000002500 */
[----:B------:R-:W-:Y:S01]  /*0060*/  ULDC.64 UR4, c[0x0][0x208] ;  /* 0x0000820000047ab9 */ /* 0x000fe20000000a00 */
[----:B------:R-:W-:Y:S01]  /*0070*/  IMAD.MOV.U32 R13, RZ, RZ, RZ ;  /* 0x000000ffff0d7224 */ /* 0x000fe200078e00ff */
[----:B------:R-:W-:Y:S01]  /*0080*/  ULDC.64 UR6, c[0x0][0x220] ;  /* 0x0000880000067ab9 */ /* 0x000fe20000000a00 */
[----:B-1----:R-:W-:-:S05]  /*0090*/  IMAD.SHL.U32 R0, R0, 0x2, RZ ;  /* 0x0000000200007824 */ /* 0x002fca00078e00ff */
[----:B------:R-:W-:-:S05]  /*00a0*/  LOP3.LUT R0, R0, 0xfe, RZ, 0xc0, !PT ;  /* 0x000000fe00007812 */ /* 0x000fca00078ec0ff */
[----:B---3--:R-:W-:-:S04]  /*00b0*/  IMAD R3, R3, 0x100, R0 ;  /* 0x0000010003037824 */ /* 0x008fc800078e0200 */
[C---:B------:R-:W-:Y:S01]  /*00c0*/  VIADD R7, R3.reuse, 0x1 ;  /* 0x0000000103077836 */ /* 0x040fe20000000000 */
[C---:B------:R-:W-:Y:S01]  /*00d0*/  ISETP.GE.AND P0, PT, R3.reuse, 0x1260, PT ;  /* 0x000012600300780c */ /* 0x040fe20003f06270 */
[----:B------:R-:W-:-:S04]  /*00e0*/  IMAD.HI R0, R3, -0x6db6db6d, R2 ;  /* 0x9249249303007827 */ /* 0x000fc800078e0202 */
[----:B------:R-:W-:Y:S01]  /*00f0*/  IMAD.HI R2, R7, -0x6db6db6d, R6 ;  /* 0x9249249307027827 */ /* 0x000fe200078e0206 */
[----:B------:R-:W-:-:S04]  /*0100*/  SHF.R.U32.HI R9, RZ, 0x1f, R0 ;  /* 0x0000001fff097819 */ /* 0x000fc80000011600 */
[----:B------:R-:W-:Y:S02]  /*0110*/  SHF.R.U32.HI R11, RZ, 0x1f, R2 ;  /* 0x0000001fff0b7819 */ /* 0x000fe40000011602 */
[----:B------:R-:W-:Y:S01]  /*0120*/  LEA.HI.SX32 R9, R0, R9, 0x1d ;  /* 0x0000000900097211 */ /* 0x000fe200078feaff */
[----:B------:R-:W-:Y:S01]  /*0130*/  IMAD.MOV.U32 R0, RZ, RZ, RZ ;  /* 0x000000ffff007224 */ /* 0x000fe200078e00ff */
[----:B------:R-:W-:-:S03]  /*0140*/  LEA.HI.SX32 R11, R2, R11, 0x1d ;  /* 0x0000000b020b7211 */ /* 0x000fc600078feaff */
[----:B------:R-:W-:Y:S02]  /*0150*/  IMAD R8, R9, 0x38, RZ ;  /* 0x0000003809087824 */ /* 0x000fe400078e02ff */
[----:B------:R-:W-:Y:S02]  /*0160*/  IMAD R11, R11, -0xe, R7 ;  /* 0xfffffff20b0b7824 */ /* 0x000fe400078e0207 */
[----:B------:R-:W-:Y:S02]  /*0170*/  IMAD R2, R9, -0xe, R3 ;  /* 0xfffffff209027824 */ /* 0x000fe400078e0203 */
[----:B------:R-:W-:Y:S01]  /*0180*/  IMAD R23, R11, 0x2, R8 ;  /* 0x000000020b177824 */ /* 0x000fe200078e0208 */
[----:B------:R-:W-:Y:S01]  /*0190*/  HFMA2.MMA R11, -RZ, RZ, 0, 0 ;  /* 0x00000000ff0b7435 */ /* 0x000fe200000001ff */
[----:B------:R-:W-:Y:S02]  /*01a0*/  IMAD.MOV.U32 R9, RZ, RZ, RZ ;  /* 0x000000ffff097224 */ /* 0x000fe400078e00ff */
[----:B--2---:R-:W-:-:S04]  /*01b0*/  IMAD.WIDE R6, R23, 0x4, R4 ;  /* 0x0000000417067825 */ /* 0x004fc800078e0204 */
[----:B------:R-:W-:Y:S01]  /*01c0*/  IMAD R21, R2, 0x2, R8 ;  /* 0x0000000202157824 */ /* 0x000fe200078e0208 */
[----:B------:R-:W2:Y:S01]  /*01d0*/  @!P0 LDG.E.EL R0, desc[UR4][R6.64] ;  /* 0x0000000406008981 */ /* 0x000ea2000c2e1900 */
[----:B------:R-:W-:Y:S02]  /*01e0*/  VIADD R19, R23, 0x1c ;  /* 0x0000001c17137836 */ /* 0x000fe40000000000 */
[----:B------:R-:W-:Y:S01]  /*01f0*/  IMAD.MOV.U32 R8, RZ, RZ, RZ ;  /* 0x000000ffff087224 */ /* 0x000fe200078e00ff */
[----:B------:R1:W2:Y:S01]  /*0200*/  @!P0 LDG.E.EL R9, desc[UR4][R6.64+0x4] ;  /* 0x0000040406098981 */ /* 0x0002a2000c2e1900 */
[----:B------:R-:W-:-:S04]  /*0210*/  IMAD.WIDE R14, R21, 0x4, R4 ;  /* 0x00000004150e7825 */ /* 0x000fc800078e0204 */
[----:B------:R-:W-:Y:S01]  /*0220*/  IMAD.MOV.U32 R2, RZ, RZ, RZ ;  /* 0x000000ffff027224 */ /* 0x000fe200078e00ff */
[----:B------:R-:W3:Y:S01]  /*0230*/  @!P0 LDG.E.EL R11, desc[UR4][R14.64] ;  /* 0x000000040e0b8981 */ /* 0x000ee2000c2e1900 */
[----:B------:R-:W-:-:S03]  /*0240*/  IMAD.WIDE R18, R19, 0x4, R4 ;  /* 0x0000000413127825 */ /* 0x000fc600078e0204 */
[----:B------:R4:W3:Y:S01]  /*0250*/  @!P0 LDG.E.EL R8, desc[UR4][R14.64+0x4] ;  /* 0x000004040e088981 */ /* 0x0008e2000c2e1900 */
[----:B------:R-:W-:-:S03]  /*0260*/  VIADD R17, R21, 0x1c ;  /* 0x0000001c15117836 */ /* 0x000fc60000000000 */
[----:B------:R-:W5:Y:S01]  /*0270*/  @!P0 LDG.E.EL R2, desc[UR4][R18.64] ;  /* 0x0000000412028981 */ /* 0x000f62000c2e1900 */
[----:B------:R-:W-:Y:S01]  /*0280*/  IMAD.WIDE R16, R17, 0x4, R4 ;  /* 0x0000000411107825 */ /* 0x000fe200078e0204 */
[----:B------:R-:W-:-:S03]  /*0290*/  IADD3 R21, R21, 0x1d, RZ ;  /* 0x0000001d15157810 */ /* 0x000fc60007ffe0ff */
[----:B------:R-:W-:Y:S01]  /*02a0*/  VIADD R23, R23, 0x1d ;  /* 0x0000001d17177836 */ /* 0x000fe20000000000 */
[----:B------:R-:W5:Y:S01]  /*02b0*/  @!P0 LDG.E.EL R13, desc[UR4][R16.64] ;  /* 0x00000004100d8981 */ /* 0x000f62000c2e1900 */
[----:B-1----:R-:W-:Y:S02]  /*02c0*/  IMAD.MOV.U32 R7, RZ, RZ, RZ ;  /* 0x000000ffff077224 */ /* 0x002fe400078e00ff */
[----:B------:R-:W-:Y:S02]  /*02d0*/  IMAD.MOV.U32 R6, RZ, RZ, RZ ;  /* 0x000000ffff067224 */ /* 0x000fe400078e00ff */
[----:B------:R-:W-:-:S04]  /*02e0*/  IMAD.WIDE R22, R23, 0x4, R4 ;  /* 0x0000000417167825 */ /* 0x000fc800078e0204 */
[----:B------:R-:W-:Y:S01]  /*02f0*/  IMAD.WIDE R20, R21, 0x4, R4 ;  /* 0x0000000415147825 */ /* 0x000fe200078e0204 */
[----:B------:R-:W5:Y:S01]  /*0300*/  @!P0 LDG.E.EL R7, desc[UR4][R22.64] ;  /* 0x0000000416078981 */ /* 0x000f62000c2e1900 */
[----:B------:R-:W1:Y:S03]  /*0310*/  LDC.64 R4, c[0x0][0x218] ;  /* 0x00008600ff047b82 */ /* 0x000e660000000a00 */
[----:B------:R-:W5:Y:S01]  /*0320*/  @!P0 LDG.E.EL R6, desc[UR4][R20.64] ;  /* 0x0000000414068981 */ /* 0x000f62000c2e1900 */
[----:B------:R-:W-:-:S05]  /*0330*/  IMAD.HI R10, R3, 0x6f74ae27, RZ ;  /* 0x6f74ae27030a7827 */ /* 0x000fca00078e02ff */
[----:B----4-:R-:W-:-:S04]  /*0340*/  SHF.R.U32.HI R15, RZ, 0x1f, R10 ;  /* 0x0000001fff0f7819 */ /* 0x010fc8000001160a */
[----:B------:R-:W-:Y:S02]  /*0350*/  LEA.HI.SX32 R15, R10, R15, 0x17 ;  /* 0x0000000f0a0f7211 */ /* 0x000fe400078fbaff */
[C---:B--2---:R-:W-:Y:S02]  /*0360*/  FSETP.GT.AND P5, PT, R9.reuse, R0, PT ;  /* 0x000000000900720b */ /* 0x044fe40003fa4000 */
[----:B------:R-:W-:Y:S02]  /*0370*/  FSETP.NAN.AND P2, PT, R9, R9, PT ;  /* 0x000000090900720b */ /* 0x000fe40003f48000 */
[----:B---3--:R-:W-:Y:S02]  /*0380*/  FSETP.GT.AND P1, PT, R8, R11, PT ;  /* 0x0000000b0800720b */ /* 0x008fe40003f24000 */
[----:B-----5:R-:W-:-:S07]  /*0390*/  FSETP.NAN.AND P4, PT, R2, R2, PT ;  /* 0x000000020200720b */ /* 0x020fce0003f88000 */
[----:B------:R-:W-:Y:S02]  /*03a0*/  @!P5 SEL R9, R9, R0, P2 ;  /* 0x000000000909d207 */ /* 0x000fe40001000000 */
[C---:B------:R-:W-:Y:S02]  /*03b0*/  FSETP.NAN.AND P6, PT, R8.reuse, R8, PT ;  /* 0x000000080800720b */ /* 0x040fe40003fc8000 */
[----:B------:R-:W-:Y:S02]  /*03c0*/  FSETP.NAN.AND P3, PT, R13, R13, PT ;  /* 0x0000000d0d00720b */ /* 0x000fe40003f68000 */
[----:B------:R-:W-:Y:S02]  /*03d0*/  FSETP.GEU.AND P2, PT, R9, R2, PT ;  /* 0x000000020900720b */ /* 0x000fe40003f4e000 */
[----:B------:R-:W-:Y:S01]  /*03e0*/  @!P1 SEL R8, R8, R11, P6 ;  /* 0x0000000b08089207 */ /* 0x000fe20003000000 */
[----:B------:R-:W-:Y:S01]  /*03f0*/  IMAD R0, R15, -0x498, R3 ;  /* 0xfffffb680f007824 */ /* 0x000fe200078e0203 */
[----:B------:R-:W-:-:S02]  /*0400*/  SEL R3, RZ, 0x1, !P5 ;  /* 0x00000001ff037807 */ /* 0x000fc40006800000 */
[----:B------:R-:W-:Y:S02]  /*0410*/  @!P4 SEL R2, R2, R9, !P2 ;  /* 0x000000090202c207 */ /* 0x000fe40005000000 */
[----:B------:R-:W-:Y:S02]  /*0420*/  FSETP.NAN.AND P4, PT, R7, R7, PT ;  /* 0x000000070700720b */ /* 0x000fe40003f88000 */
[----:B------:R-:W-:Y:S02]  /*0430*/  FSETP.GEU.AND P6, PT, R8, R13, PT ;  /* 0x0000000d0800720b */ /* 0x000fe40003fce000 */
[----:B------:R-:W-:Y:S01]  /*0440*/  FSETP.NAN.AND P5, PT, R6, R6, PT ;  /* 0x000000060600720b */ /* 0x000fe20003fa8000 */
[----:B------:R-:W-:Y:S01]  /*0450*/  IMAD R9, R15, 0x4a0, R0 ;  /* 0x000004a00f097824 */ /* 0x000fe200078e0200 */
[----:B------:R-:W-:Y:S02]  /*0460*/  @!P3 SEL R13, R13, R8, !P6 ;  /* 0x000000080d0db207 */ /* 0x000fe40007000000 */
[----:B------:R-:W-:Y:S01]  /*0470*/  SEL R0, RZ, 0x1, !P1 ;  /* 0x00000001ff007807 */ /* 0x000fe20004800000 */
[----:B------:R-:W-:Y:S01]  /*0480*/  IMAD R15, R15, 0x60, R9 ;  /* 0x000000600f0f7824 */ /* 0x000fe200078e0209 */
[----:B------:R-:W-:-:S02]  /*0490*/  FSETP.GEU.AND P3, PT, R2, R7, PT ;  /* 0x000000070200720b */ /* 0x000fc40003f6e000 */
[----:B------:R-:W-:Y:S02]  /*04a0*/  FSETP.GEU.AND P1, PT, R13, R6, PT ;  /* 0x000000060d00720b */ /* 0x000fe40003f2e000 */
[----:B------:R-:W-:Y:S02]  /*04b0*/  SEL R0, R0, 0x2, P6 ;  /* 0x0000000200007807 */ /* 0x000fe40003000000 */
[----:B------:R-:W-:Y:S01]  /*04c0*/  SEL R3, R3, 0x2, P2 ;  /* 0x0000000203037807 */ /* 0x000fe20001000000 */
[----:B-1----:R-:W-:Y:S01]  /*04d0*/  IMAD.WIDE R4, R9, 0x4, R4 ;  /* 0x0000000409047825 */ /* 0x002fe200078e0204 */
[----:B------:R-:W-:Y:S02]  /*04e0*/  SEL R0, R0, 0x3, P1 ;  /* 0x0000000300007807 */ /* 0x000fe40000800000 */
[----:B------:R-:W-:Y:S02]  /*04f0*/  SEL R3, R3, 0x3, P3 ;  /* 0x0000000303037807 */ /* 0x000fe40001800000 */
[----:B------:R-:W-:-:S02]  /*0500*/  @!P4 SEL R7, R7, R2, !P3 ;  /* 0x000000020707c207 */ /* 0x000fc40005800000 */
[----:B------:R-:W-:Y:S02]  /*0510*/  @!P5 SEL R6, R6, R13, !P1 ;  /* 0x0000000d0606d207 */ /* 0x000fe40004800000 */
[----:B------:R-:W-:Y:S01]  /*0520*/  IADD3 R2, P1, R15, UR6, RZ ;  /* 0x000000060f027c10 */ /* 0x000fe2000ff3e0ff */
[----:B------:R-:W-:Y:S02]  /*0530*/  IMAD R9, R3, 0x100, R0 ;  /* 0x0000010003097824 */ /* 0x000fe400078e0200 */
[----:B------:R1:W-:Y:S01]  /*0540*/  @!P0 STG.E.64 desc[UR4][R4.64], R6 ;  /* 0x0000000604008986 */ /* 0x0003e2000c101b04 */
[----:B------:R-:W-:Y:S01]  /*0550*/  LEA.HI.X.SX32 R3, R15, UR7, 0x1, P1 ;  /* 0x000000070f037c11 */ /* 0x000fe200088f0eff */
[----:B------:R-:W-:Y:S08]  /*0560*/  @P0 EXIT ;  /* 0x000000000000094d */ /* 0x000ff00003800000 */
[----:B------:R-:W-:Y:S01]  /*0570*/  STG.E.U16 desc[UR4][R2.64], R9 ;  /* 0x0000000902007986 */ /* 0x000fe2000c101504 */
[----:B------:R-:W-:Y:S05]  /*0580*/  EXIT ;  /* 0x000000000000794d */ /* 0x000fea0003800000 */
.L_x_0:
[----:B------:R-:W-:-:S00]  /*0590*/  BRA `(.L_x_0) ;  /* 0xfffffffc00fc7947 */ /* 0x000fc0000383ffff */
[----:B------:R-:W-:-:S00]  /*05a0*/  NOP ;  /* 0x0000000000007918 */ /* 0x000fc00000000000 */
        /* <DEDUP_REMOVED lines=13> */
.L_x_1:


//--------------------- .nv.constant0.triton_poi_fused_max_pool2d_with_indices_1 --------------------------
	.section	.nv.constant0.triton_poi_fused_max_pool2d_with_indices_1,"a",@progbits
	.sectionflags	@""
	.align	4
.nv.constant0.triton_poi_fused_max_pool2d_with_indices_1:
	.zero		556
